//
// Generated by NVIDIA NVVM Compiler
//
// Compiler Build ID: CL-36424714
// Cuda compilation tools, release 13.0, V13.0.88
// Based on NVVM 20.0.0
//

.version 9.0
.target sm_100
.address_size 64

	// .globl	_Z6MatAddPKdS0_Pdii

.visible .entry _Z6MatAddPKdS0_Pdii(
	.param .u64 .ptr .align 1 _Z6MatAddPKdS0_Pdii_param_0,
	.param .u64 .ptr .align 1 _Z6MatAddPKdS0_Pdii_param_1,
	.param .u64 .ptr .align 1 _Z6MatAddPKdS0_Pdii_param_2,
	.param .u32 _Z6MatAddPKdS0_Pdii_param_3,
	.param .u32 _Z6MatAddPKdS0_Pdii_param_4
)
{
	.reg .pred 	%p<4>;
	.reg .b32 	%r<6>;
	.reg .b64 	%rd<11>;
	.reg .b64 	%fd<4>;

	ld.param.u64 	%rd1, [_Z6MatAddPKdS0_Pdii_param_0];
	ld.param.u64 	%rd2, [_Z6MatAddPKdS0_Pdii_param_1];
	ld.param.u64 	%rd3, [_Z6MatAddPKdS0_Pdii_param_2];
	ld.param.u32 	%r4, [_Z6MatAddPKdS0_Pdii_param_3];
	ld.param.u32 	%r3, [_Z6MatAddPKdS0_Pdii_param_4];
	mov.u32 	%r1, %tid.y;
	mov.u32 	%r2, %tid.x;
	setp.ge.s32 	%p1, %r1, %r4;
	setp.ge.s32 	%p2, %r2, %r3;
	or.pred  	%p3, %p1, %p2;
	@%p3 bra 	$L__BB0_2;
	cvta.to.global.u64 	%rd4, %rd1;
	cvta.to.global.u64 	%rd5, %rd2;
	cvta.to.global.u64 	%rd6, %rd3;
	mad.lo.s32 	%r5, %r3, %r1, %r2;
	mul.wide.u32 	%rd7, %r5, 8;
	add.s64 	%rd8, %rd4, %rd7;
	ld.global.f64 	%fd1, [%rd8];
	add.s64 	%rd9, %rd5, %rd7;
	ld.global.f64 	%fd2, [%rd9];
	add.f64 	%fd3, %fd1, %fd2;
	add.s64 	%rd10, %rd6, %rd7;
	st.global.f64 	[%rd10], %fd3;
$L__BB0_2:
	ret;

}


// ===== COMPILED SASS (sm_100) =====

	.target	sm_100

	.elftype	@"ET_EXEC"


//--------------------- .note.nv.tkinfo           --------------------------
	.section	.note.nv.tkinfo,"",@"SHT_NOTE"
	.sectionflags	@"SHF_NOTE_NV_TKINFO"
	.tkinfo
        /*0018*/ 	.word	0x00000002
        /*0030*/ 	.string	""
        /*0030*/ 	.string	"ptxas"
        /*0030*/ 	.string	"Cuda compilation tools, release 13.0, V13.0.88"
        /*0030*/ 	.string	"Build cuda_13.0.r13.0/compiler.36424714_0"
        /*0030*/ 	.string	"-arch sm_100 -m 64 "



//--------------------- .note.nv.cuinfo           --------------------------
	.section	.note.nv.cuinfo,"",@"SHT_NOTE"
	.sectionflags	@"SHF_NOTE_NV_CUINFO"
        /*0018*/ 	.short	0x0002
        /*001a*/ 	.short	0x0064
        /*001c*/ 	.short	0x0082
	.zero		2


//--------------------- .nv.info                  --------------------------
	.section	.nv.info,"",@"SHT_CUDA_INFO"
	.align	4


	//----- nvinfo : EIATTR_REGCOUNT
	.align		4
        /*0000*/ 	.byte	0x04, 0x2f
        /*0002*/ 	.short	(.L_1 - .L_0)
	.align		4
.L_0:
        /*0004*/ 	.word	index@(_Z6MatAddPKdS0_Pdii)
        /*0008*/ 	.word	0x0000000e


	//----- nvinfo : EIATTR_FRAME_SIZE
	.align		4
.L_1:
        /*000c*/ 	.byte	0x04, 0x11
        /*000e*/ 	.short	(.L_3 - .L_2)
	.align		4
.L_2:
        /*0010*/ 	.word	index@(_Z6MatAddPKdS0_Pdii)
        /*0014*/ 	.word	0x00000000


	//----- nvinfo : EIATTR_MIN_STACK_SIZE
	.align		4
.L_3:
        /*0018*/ 	.byte	0x04, 0x12
        /*001a*/ 	.short	(.L_5 - .L_4)
	.align		4
.L_4:
        /*001c*/ 	.word	index@(_Z6MatAddPKdS0_Pdii)
        /*0020*/ 	.word	0x00000000
.L_5:


//--------------------- .nv.compat                --------------------------
	.section	.nv.compat,"",@"SHT_CUDA_COMPAT_INFO"
	.align	4
        /*0000*/ 	.byte	0x02, 0x09, 0x00, 0x00, 0x02, 0x02, 0x01, 0x00, 0x02, 0x05, 0x05, 0x00, 0x03, 0x07, 0x01, 0x01
        /*0010*/ 	.byte	0x02, 0x03, 0x00, 0x00, 0x02, 0x06, 0x01, 0x00, 0x04, 0x0b, 0x08, 0x00, 0x01, 0x00, 0x00, 0x00
        /*0020*/ 	.byte	0x00, 0x00, 0x00, 0x00


//--------------------- .nv.info._Z6MatAddPKdS0_Pdii --------------------------
	.section	.nv.info._Z6MatAddPKdS0_Pdii,"",@"SHT_CUDA_INFO"
	.sectionflags	@""
	.align	4


	//----- nvinfo : EIATTR_CUDA_API_VERSION
	.align		4
        /*0000*/ 	.byte	0x04, 0x37
        /*0002*/ 	.short	(.L_7 - .L_6)
.L_6:
        /*0004*/ 	.word	0x00000082


	//----- nvinfo : EIATTR_KPARAM_INFO
	.align		4
.L_7:
        /*0008*/ 	.byte	0x04, 0x17
        /*000a*/ 	.short	(.L_9 - .L_8)
.L_8:
        /*000c*/ 	.word	0x00000000
        /*0010*/ 	.short	0x0004
        /*0012*/ 	.short	0x001c
        /*0014*/ 	.byte	0x00, 0xf0, 0x11, 0x00


	//----- nvinfo : EIATTR_KPARAM_INFO
	.align		4
.L_9:
        /*0018*/ 	.byte	0x04, 0x17
        /*001a*/ 	.short	(.L_11 - .L_10)
.L_10:
        /*001c*/ 	.word	0x00000000
        /*0020*/ 	.short	0x0003
        /*0022*/ 	.short	0x0018
        /*0024*/ 	.byte	0x00, 0xf0, 0x11, 0x00


	//----- nvinfo : EIATTR_KPARAM_INFO
	.align		4
.L_11:
        /*0028*/ 	.byte	0x04, 0x17
        /*002a*/ 	.short	(.L_13 - .L_12)
.L_12:
        /*002c*/ 	.word	0x00000000
        /*0030*/ 	.short	0x0002
        /*0032*/ 	.short	0x0010
        /*0034*/ 	.byte	0x00, 0xf5, 0x21, 0x00


	//----- nvinfo : EIATTR_KPARAM_INFO
	.align		4
.L_13:
        /*0038*/ 	.byte	0x04, 0x17
        /*003a*/ 	.short	(.L_15 - .L_14)
.L_14:
        /*003c*/ 	.word	0x00000000
        /*0040*/ 	.short	0x0001
        /*0042*/ 	.short	0x0008
        /*0044*/ 	.byte	0x00, 0xf5, 0x21, 0x00


	//----- nvinfo : EIATTR_KPARAM_INFO
	.align		4
.L_15:
        /*0048*/ 	.byte	0x04, 0x17
        /*004a*/ 	.short	(.L_17 - .L_16)
.L_16:
        /*004c*/ 	.word	0x00000000
        /*0050*/ 	.short	0x0000
        /*0052*/ 	.short	0x0000
        /*0054*/ 	.byte	0x00, 0xf5, 0x21, 0x00


	//----- nvinfo : EIATTR_SPARSE_MMA_MASK
	.align		4
.L_17:
        /*0058*/ 	.byte	0x03, 0x50
        /*005a*/ 	.short	0x0000


	//----- nvinfo : EIATTR_MAXREG_COUNT
	.align		4
        /*005c*/ 	.byte	0x03, 0x1b
        /*005e*/ 	.short	0x00ff


	//----- nvinfo : EIATTR_MERCURY_ISA_VERSION
	.align		4
        /*0060*/ 	.byte	0x03, 0x5f
        /*0062*/ 	.short	0x0101


	//----- nvinfo : EIATTR_VRC_CTA_INIT_COUNT
	.align		4
        /*0064*/ 	.byte	0x02, 0x4a
	.zero		1
	.zero		1


	//----- nvinfo : EIATTR_EXIT_INSTR_OFFSETS
	.align		4
        /*0068*/ 	.byte	0x04, 0x1c
        /*006a*/ 	.short	(.L_19 - .L_18)


	//   ....[0]....
.L_18:
        /*006c*/ 	.word	0x00000060


	//   ....[1]....
        /*0070*/ 	.word	0x00000130


	//----- nvinfo : EIATTR_CBANK_PARAM_SIZE
	.align		4
.L_19:
        /*0074*/ 	.byte	0x03, 0x19
        /*0076*/ 	.short	0x0020


	//----- nvinfo : EIATTR_PARAM_CBANK
	.align		4
        /*0078*/ 	.byte	0x04, 0x0a
        /*007a*/ 	.short	(.L_21 - .L_20)
	.align		4
.L_20:
        /*007c*/ 	.word	index@(.nv.constant0._Z6MatAddPKdS0_Pdii)
        /*0080*/ 	.short	0x0380
        /*0082*/ 	.short	0x0020


	//----- nvinfo : EIATTR_SW_WAR
	.align		4
.L_21:
        /*0084*/ 	.byte	0x04, 0x36
        /*0086*/ 	.short	(.L_23 - .L_22)
.L_22:
        /*0088*/ 	.word	0x00000008
.L_23:


//--------------------- .nv.callgraph             --------------------------
	.section	.nv.callgraph,"",@"SHT_CUDA_CALLGRAPH"
	.align	4
	.sectionentsize	8
	.align		4
        /*0000*/ 	.word	0x00000000
	.align		4
        /*0004*/ 	.word	0xffffffff
	.align		4
        /*0008*/ 	.word	0x00000000
	.align		4
        /*000c*/ 	.word	0xfffffffe
	.align		4
        /*0010*/ 	.word	0x00000000
	.align		4
        /*0014*/ 	.word	0xfffffffd
	.align		4
        /*0018*/ 	.word	0x00000000
	.align		4
        /*001c*/ 	.word	0xfffffffc


//--------------------- .text._Z6MatAddPKdS0_Pdii --------------------------
	.section	.text._Z6MatAddPKdS0_Pdii,"ax",@progbits
	.align	128
        .global         _Z6MatAddPKdS0_Pdii
        .type           _Z6MatAddPKdS0_Pdii,@function
        .size           _Z6MatAddPKdS0_Pdii,(.L_x_1 - _Z6MatAddPKdS0_Pdii)
        .other          _Z6MatAddPKdS0_Pdii,@"STO_CUDA_ENTRY STV_DEFAULT"
_Z6MatAddPKdS0_Pdii:
.text._Z6MatAddPKdS0_Pdii:
[----:B------:R-:W-:Y:S01]  /*0000*/  LDC R1, c[0x0][0x37c] ;  /* 0x0000df00ff017b82 */ /* 0x000fe20000000800 */
[----:B------:R-:W0:Y:S01]  /*0010*/  S2R R0, SR_TID.X ;  /* 0x0000000000007919 */ /* 0x000e220000002100 */
[----:B------:R-:W0:Y:S01]  /*0020*/  LDCU.64 UR6, c[0x0][0x398] ;  /* 0x00007300ff0677ac */ /* 0x000e220008000a00 */
[----:B------:R-:W1:Y:S01]  /*0030*/  S2R R11, SR_TID.Y ;  /* 0x00000000000b7919 */ /* 0x000e620000002200 */
[----:B0-----:R-:W-:-:S04]  /*0040*/  ISETP.GE.AND P0, PT, R0, UR7, PT ;  /* 0x0000000700007c0c */ /* 0x001fc8000bf06270 */
[----:B-1----:R-:W-:-:S13]  /*0050*/  ISETP.GE.OR P0, PT, R11, UR6, P0 ;  /* 0x000000060b007c0c */ /* 0x002fda0008706670 */
[----:B------:R-:W-:Y:S05]  /*0060*/  @P0 EXIT ;  /* 0x000000000000094d */ /* 0x000fea0003800000 */
[----:B------:R-:W0:Y:S01]  /*0070*/  LDC.64 R2, c[0x0][0x380] ;  /* 0x0000e000ff027b82 */ /* 0x000e220000000a00 */
[----:B------:R-:W1:Y:S01]  /*0080*/  LDCU.64 UR4, c[0x0][0x358] ;  /* 0x00006b00ff0477ac */ /* 0x000e620008000a00 */
[----:B------:R-:W-:-:S06]  /*0090*/  IMAD R11, R11, UR7, R0 ;  /* 0x000000070b0b7c24 */ /* 0x000fcc000f8e0200 */
[----:B------:R-:W2:Y:S08]  /*00a0*/  LDC.64 R4, c[0x0][0x388] ;  /* 0x0000e200ff047b82 */ /* 0x000eb00000000a00 */
[----:B------:R-:W3:Y:S01]  /*00b0*/  LDC.64 R8, c[0x0][0x390] ;  /* 0x0000e400ff087b82 */ /* 0x000ee20000000a00 */
[----:B0-----:R-:W-:-:S06]  /*00c0*/  IMAD.WIDE.U32 R2, R11, 0x8, R2 ;  /* 0x000000080b027825 */ /* 0x001fcc00078e0002 */
[----:B-1----:R-:W4:Y:S01]  /*00d0*/  LDG.E.64 R2, desc[UR4][R2.64] ;  /* 0x0000000402027981 */ /* 0x002f22000c1e1b00 */
[----:B--2---:R-:W-:-:S06]  /*00e0*/  IMAD.WIDE.U32 R4, R11, 0x8, R4 ;  /* 0x000000080b047825 */ /* 0x004fcc00078e0004 */
[----:B------:R-:W4:Y:S01]  /*00f0*/  LDG.E.64 R4, desc[UR4][R4.64] ;  /* 0x0000000404047981 */ /* 0x000f22000c1e1b00 */
[----:B---3--:R-:W-:Y:S01]  /*0100*/  IMAD.WIDE.U32 R8, R11, 0x8, R8 ;  /* 0x000000080b087825 */ /* 0x008fe200078e0008 */
[----:B----4-:R-:W-:-:S07]  /*0110*/  DADD R6, R2, R4 ;  /* 0x0000000002067229 */ /* 0x010fce0000000004 */
[----:B------:R-:W-:Y:S01]  /*0120*/  STG.E.64 desc[UR4][R8.64], R6 ;  /* 0x0000000608007986 */ /* 0x000fe2000c101b04 */
[----:B------:R-:W-:Y:S05]  /*0130*/  EXIT ;  /* 0x000000000000794d */ /* 0x000fea0003800000 */
.L_x_0:
[----:B------:R-:W-:-:S00]  /*0140*/  BRA `(.L_x_0) ;  /* 0xfffffffc00fc7947 */ /* 0x000fc0000383ffff */
[----:B------:R-:W-:-:S00]  /*0150*/  NOP ;  /* 0x0000000000007918 */ /* 0x000fc00000000000 */
        /* <DEDUP_REMOVED lines=10> */
.L_x_1:


//--------------------- .nv.shared.reserved.0     --------------------------
	.section	.nv.shared.reserved.0,"aw",@nobits
	.weak		__nv_reservedSMEM_offset_0_alias
	.size		__nv_reservedSMEM_offset_0_alias, 0, 64
	.other		__nv_reservedSMEM_offset_0_alias,@"STO_CUDA_RESERVED_SHARED STV_DEFAULT"
__nv_reservedSMEM_offset_0_alias:
	.zero		0
	.zero		64


//--------------------- .nv.constant0._Z6MatAddPKdS0_Pdii --------------------------
	.section	.nv.constant0._Z6MatAddPKdS0_Pdii,"a",@progbits
	.sectionflags	@""
	.align	4
.nv.constant0._Z6MatAddPKdS0_Pdii:
	.zero		928


//--------------------- SYMBOLS --------------------------

	.type		.nv.reservedSmem.offset0,@object
	.size		.nv.reservedSmem.offset0,0x4
